	.headerflags	@"EF_CUDA_TEXMODE_UNIFIED EF_CUDA_64BIT_ADDRESS EF_CUDA_ACCELERATORS EF_CUDA_SM90 EF_CUDA_VIRTUAL_SM(EF_CUDA_SM90)"
	.elftype	@"ET_EXEC"


//--------------------- .nv.info                  --------------------------
	.section	.nv.info,"",@"SHT_CUDA_INFO"
	.align	4


	//----- nvinfo : EIATTR_REGCOUNT
	.align		4
        /*0000*/ 	.byte	0x04, 0x2f
        /*0002*/ 	.short	(.L_3 - .L_2)
	.align		4
.L_2:
        /*0004*/ 	.word	index@(triton_poi_fused__native_batch_norm_legit_no_training_add_leaky_relu_native_batch_norm_backward_repeat_4)
        /*0008*/ 	.word	0x00000020


	//----- nvinfo : EIATTR_MIN_STACK_SIZE
	.align		4
.L_3:
        /*000c*/ 	.byte	0x04, 0x12
        /*000e*/ 	.short	(.L_5 - .L_4)
	.align		4
.L_4:
        /*0010*/ 	.word	index@(triton_poi_fused__native_batch_norm_legit_no_training_add_leaky_relu_native_batch_norm_backward_repeat_4)
        /*0014*/ 	.word	0x00000000


	//----- nvinfo : EIATTR_FRAME_SIZE
	.align		4
.L_5:
        /*0018*/ 	.byte	0x04, 0x11
        /*001a*/ 	.short	(.L_7 - .L_6)
	.align		4
.L_6:
        /*001c*/ 	.word	index@(triton_poi_fused__native_batch_norm_legit_no_training_add_leaky_relu_native_batch_norm_backward_repeat_4)
        /*0020*/ 	.word	0x00000000


	//----- nvinfo : EIATTR_MIN_STACK_SIZE
	.align		4
.L_7:
        /*0024*/ 	.byte	0x04, 0x12
        /*0026*/ 	.short	(.L_9 - .L_8)
	.align		4
.L_8:
        /*0028*/ 	.word	index@(triton_poi_fused__native_batch_norm_legit_no_training_add_leaky_relu_native_batch_norm_backward_repeat_4)
        /*002c*/ 	.word	0x00000000
.L_9:


//--------------------- .nv.info.triton_poi_fused__native_batch_norm_legit_no_training_add_leaky_relu_native_batch_norm_backward_repeat_4 --------------------------
	.section	.nv.info.triton_poi_fused__native_batch_norm_legit_no_training_add_leaky_relu_native_batch_norm_backward_repeat_4,"",@"SHT_CUDA_INFO"
	.sectionflags	@""
	.align	4


	//----- nvinfo : EIATTR_CUDA_API_VERSION
	.align		4
        /*0000*/ 	.byte	0x04, 0x37
        /*0002*/ 	.short	(.L_11 - .L_10)
.L_10:
        /*0004*/ 	.word	0x0000007c


	//----- nvinfo : EIATTR_KPARAM_INFO
	.align		4
.L_11:
        /*0008*/ 	.byte	0x04, 0x17
        /*000a*/ 	.short	(.L_13 - .L_12)
.L_12:
        /*000c*/ 	.word	0x00000000
        /*0010*/ 	.short	0x0009
        /*0012*/ 	.short	0x0044
        /*0014*/ 	.byte	0x00, 0xf0, 0x11, 0x00


	//----- nvinfo : EIATTR_KPARAM_INFO
	.align		4
.L_13:
        /*0018*/ 	.byte	0x04, 0x17
        /*001a*/ 	.short	(.L_15 - .L_14)
.L_14:
        /*001c*/ 	.word	0x00000000
        /*0020*/ 	.short	0x0008
        /*0022*/ 	.short	0x0040
        /*0024*/ 	.byte	0x00, 0xf0, 0x11, 0x00


	//----- nvinfo : EIATTR_KPARAM_INFO
	.align		4
.L_15:
        /*0028*/ 	.byte	0x04, 0x17
        /*002a*/ 	.short	(.L_17 - .L_16)
.L_16:
        /*002c*/ 	.word	0x00000000
        /*0030*/ 	.short	0x0007
        /*0032*/ 	.short	0x0038
        /*0034*/ 	.byte	0x00, 0xf4, 0x21, 0x00


	//----- nvinfo : EIATTR_KPARAM_INFO
	.align		4
.L_17:
        /*0038*/ 	.byte	0x04, 0x17
        /*003a*/ 	.short	(.L_19 - .L_18)
.L_18:
        /*003c*/ 	.word	0x00000000
        /*0040*/ 	.short	0x0006
        /*0042*/ 	.short	0x0030
        /*0044*/ 	.byte	0x00, 0xf4, 0x21, 0x00


	//----- nvinfo : EIATTR_KPARAM_INFO
	.align		4
.L_19:
        /*0048*/ 	.byte	0x04, 0x17
        /*004a*/ 	.short	(.L_21 - .L_20)
.L_20:
        /*004c*/ 	.word	0x00000000
        /*0050*/ 	.short	0x0005
        /*0052*/ 	.short	0x0028
        /*0054*/ 	.byte	0x00, 0xf4, 0x21, 0x00


	//----- nvinfo : EIATTR_KPARAM_INFO
	.align		4
.L_21:
        /*0058*/ 	.byte	0x04, 0x17
        /*005a*/ 	.short	(.L_23 - .L_22)
.L_22:
        /*005c*/ 	.word	0x00000000
        /*0060*/ 	.short	0x0004
        /*0062*/ 	.short	0x0020
        /*0064*/ 	.byte	0x00, 0xf4, 0x21, 0x00


	//----- nvinfo : EIATTR_KPARAM_INFO
	.align		4
.L_23:
        /*0068*/ 	.byte	0x04, 0x17
        /*006a*/ 	.short	(.L_25 - .L_24)
.L_24:
        /*006c*/ 	.word	0x00000000
        /*0070*/ 	.short	0x0003
        /*0072*/ 	.short	0x0018
        /*0074*/ 	.byte	0x00, 0xf4, 0x21, 0x00


	//----- nvinfo : EIATTR_KPARAM_INFO
	.align		4
.L_25:
        /*0078*/ 	.byte	0x04, 0x17
        /*007a*/ 	.short	(.L_27 - .L_26)
.L_26:
        /*007c*/ 	.word	0x00000000
        /*0080*/ 	.short	0x0002
        /*0082*/ 	.short	0x0010
        /*0084*/ 	.byte	0x00, 0xf4, 0x21, 0x00


	//----- nvinfo : EIATTR_KPARAM_INFO
	.align		4
.L_27:
        /*0088*/ 	.byte	0x04, 0x17
        /*008a*/ 	.short	(.L_29 - .L_28)
.L_28:
        /*008c*/ 	.word	0x00000000
        /*0090*/ 	.short	0x0001
        /*0092*/ 	.short	0x0008
        /*0094*/ 	.byte	0x00, 0xf4, 0x21, 0x00


	//----- nvinfo : EIATTR_KPARAM_INFO
	.align		4
.L_29:
        /*0098*/ 	.byte	0x04, 0x17
        /*009a*/ 	.short	(.L_31 - .L_30)
.L_30:
        /*009c*/ 	.word	0x00000000
        /*00a0*/ 	.short	0x0000
        /*00a2*/ 	.short	0x0000
        /*00a4*/ 	.byte	0x00, 0xf4, 0x21, 0x00


	//----- nvinfo : EIATTR_SPARSE_MMA_MASK
	.align		4
.L_31:
        /*00a8*/ 	.byte	0x03, 0x50
        /*00aa*/ 	.short	0x0000


	//----- nvinfo : EIATTR_MAXREG_COUNT
	.align		4
        /*00ac*/ 	.byte	0x03, 0x1b
        /*00ae*/ 	.short	0x00ff


	//----- nvinfo : EIATTR_EXIT_INSTR_OFFSETS
	.align		4
        /*00b0*/ 	.byte	0x04, 0x1c
        /*00b2*/ 	.short	(.L_33 - .L_32)


	//   ....[0]....
.L_32:
        /*00b4*/ 	.word	0x00000680


	//   ....[1]....
        /*00b8*/ 	.word	0x00000750


	//----- nvinfo : EIATTR_REQNTID
	.align		4
.L_33:
        /*00bc*/ 	.byte	0x04, 0x10
        /*00be*/ 	.short	(.L_35 - .L_34)
.L_34:
        /*00c0*/ 	.word	0x00000080
        /*00c4*/ 	.word	0x00000001
        /*00c8*/ 	.word	0x00000001


	//----- nvinfo : EIATTR_CBANK_PARAM_SIZE
	.align		4
.L_35:
        /*00cc*/ 	.byte	0x03, 0x19
        /*00ce*/ 	.short	0x0048


	//----- nvinfo : EIATTR_PARAM_CBANK
	.align		4
        /*00d0*/ 	.byte	0x04, 0x0a
        /*00d2*/ 	.short	(.L_37 - .L_36)
	.align		4
.L_36:
        /*00d4*/ 	.word	index@(.nv.constant0.triton_poi_fused__native_batch_norm_legit_no_training_add_leaky_relu_native_batch_norm_backward_repeat_4)
        /*00d8*/ 	.short	0x0210
        /*00da*/ 	.short	0x0048


	//----- nvinfo : EIATTR_SW_WAR
	.align		4
.L_37:
        /*00dc*/ 	.byte	0x04, 0x36
        /*00de*/ 	.short	(.L_39 - .L_38)
.L_38:
        /*00e0*/ 	.word	0x00000008
.L_39:


//--------------------- .nv.callgraph             --------------------------
	.section	.nv.callgraph,"",@"SHT_CUDA_CALLGRAPH"
	.align	4
	.sectionentsize	8
	.align		4
        /*0000*/ 	.word	0x00000000
	.align		4
        /*0004*/ 	.word	0xffffffff
	.align		4
        /*0008*/ 	.word	0x00000000
	.align		4
        /*000c*/ 	.word	0xfffffffe
	.align		4
        /*0010*/ 	.word	0x00000000
	.align		4
        /*0014*/ 	.word	0xfffffffd
	.align		4
        /*0018*/ 	.word	0x00000000
	.align		4
        /*001c*/ 	.word	0xfffffffc


//--------------------- .nv.constant4             --------------------------
	.section	.nv.constant4,"a",@progbits
	.align	8
	.align		8
.nv.constant4:
        /*0000*/ 	.dword	_$_str
	.align		8
        /*0008*/ 	.dword	_$_str_$_2


//--------------------- .text.triton_poi_fused__native_batch_norm_legit_no_training_add_leaky_relu_native_batch_norm_backward_repeat_4 --------------------------
	.section	.text.triton_poi_fused__native_batch_norm_legit_no_training_add_leaky_relu_native_batch_norm_backward_repeat_4,"ax",@progbits
	.sectionflags	@"SHF_BARRIERS=1"
	.align	128
        .global         triton_poi_fused__native_batch_norm_legit_no_training_add_leaky_relu_native_batch_norm_backward_repeat_4
        .type           triton_poi_fused__native_batch_norm_legit_no_training_add_leaky_relu_native_batch_norm_backward_repeat_4,@function
        .size           triton_poi_fused__native_batch_norm_legit_no_training_add_leaky_relu_native_batch_norm_backward_repeat_4,(.L_x_1 - triton_poi_fused__native_batch_norm_legit_no_training_add_leaky_relu_native_batch_norm_backward_repeat_4)
        .other          triton_poi_fused__native_batch_norm_legit_no_training_add_leaky_relu_native_batch_norm_backward_repeat_4,@"STO_CUDA_ENTRY STV_DEFAULT"
triton_poi_fused__native_batch_norm_legit_no_training_add_leaky_relu_native_batch_norm_backward_repeat_4:
.text.triton_poi_fused__native_batch_norm_legit_no_training_add_leaky_relu_native_batch_norm_backward_repeat_4:
[----:B------:R-:W0:Y:S01]  /*0000*/  LDC R1, c[0x0][0x28] ;  /* 0x00000a00ff017b82 */ /* 0x000e220000000800 */
[----:B------:R-:W1:Y:S07]  /*0010*/  S2R R20, SR_TID.X ;  /* 0x0000000000147919 */ /* 0x000e6e0000002100 */
[----:B------:R-:W2:Y:S01]  /*0020*/  S2UR UR4, SR_CTAID.X ;  /* 0x00000000000479c3 */ /* 0x000ea20000002500 */
[----:B------:R-:W-:Y:S01]  /*0030*/  CS2R R2, SRZ ;  /* 0x0000000000027805 */ /* 0x000fe2000001ff00 */
[----:B------:R-:W-:Y:S01]  /*0040*/  ULDC.64 UR8, c[0x0][0x208] ;  /* 0x0000820000087ab9 */ /* 0x000fe20000000a00 */
[----:B------:R-:W3:Y:S05]  /*0050*/  S2R R4, SR_CTAID.Y ;  /* 0x0000000000047919 */ /* 0x000eea0000002600 */
[----:B------:R-:W4:Y:S08]  /*0060*/  LDC.64 R6, c[0x0][0x228] ;  /* 0x00008a00ff067b82 */ /* 0x000f300000000a00 */
[----:B------:R-:W5:Y:S01]  /*0070*/  LDC.64 R8, c[0x0][0x218] ;  /* 0x00008600ff087b82 */ /* 0x000f620000000a00 */
[----:B--2---:R-:W-:-:S07]  /*0080*/  USHF.L.U32 UR4, UR4, 0x2, URZ ;  /* 0x0000000204047899 */ /* 0x004fce000800063f */
[----:B------:R-:W2:Y:S01]  /*0090*/  LDC.64 R12, c[0x0][0x210] ;  /* 0x00008400ff0c7b82 */ /* 0x000ea20000000a00 */
[----:B-1----:R-:W-:-:S07]  /*00a0*/  LOP3.LUT R22, R20, 0x1, RZ, 0xc0, !PT ;  /* 0x0000000114167812 */ /* 0x002fce00078ec0ff */
[----:B------:R-:W1:Y:S01]  /*00b0*/  LDC.64 R18, c[0x0][0x220] ;  /* 0x00008800ff127b82 */ /* 0x000e620000000a00 */
[----:B------:R-:W-:-:S04]  /*00c0*/  LEA R23, R22, UR4, 0x1 ;  /* 0x0000000416177c11 */ /* 0x000fc8000f8e08ff */
[C---:B------:R-:W-:Y:S01]  /*00d0*/  ISETP.GE.AND P0, PT, R23.reuse, 0x4, PT ;  /* 0x000000041700780c */ /* 0x040fe20003f06270 */
[----:B----4-:R-:W-:-:S12]  /*00e0*/  IMAD.WIDE R6, R23, 0x4, R6 ;  /* 0x0000000417067825 */ /* 0x010fd800078e0206 */
[----:B------:R4:W5:Y:S01]  /*00f0*/  @!P0 LDG.E.EL.64 R2, desc[UR8][R6.64] ;  /* 0x0000000806028981 */ /* 0x000962000c2e1b00 */
[----:B------:R-:W-:Y:S01]  /*0100*/  SHF.R.U32.HI R21, RZ, 0x1, R20 ;  /* 0x00000001ff157819 */ /* 0x000fe20000011614 */
[----:B---3--:R-:W-:Y:S01]  /*0110*/  IMAD.SHL.U32 R0, R4, 0x40, RZ ;  /* 0x0000004004007824 */ /* 0x008fe200078e00ff */
[----:B------:R-:W-:Y:S02]  /*0120*/  SHF.R.S32.HI R11, RZ, 0x19, R4 ;  /* 0x00000019ff0b7819 */ /* 0x000fe40000011404 */
[----:B------:R-:W-:Y:S02]  /*0130*/  CS2R R14, SRZ ;  /* 0x00000000000e7805 */ /* 0x000fe4000001ff00 */
[----:B------:R-:W-:Y:S01]  /*0140*/  SGXT.U32 R21, R21, 0x6 ;  /* 0x000000061515781a */ /* 0x000fe20000000000 */
[----:B------:R-:W3:Y:S01]  /*0150*/  LDC.64 R4, c[0x0][0x230] ;  /* 0x00008c00ff047b82 */ /* 0x000ee20000000a00 */
[----:B------:R-:W-:Y:S02]  /*0160*/  SGXT R11, R11, 0x1 ;  /* 0x000000010b0b781a */ /* 0x000fe40000000200 */
[----:B------:R-:W-:-:S02]  /*0170*/  CS2R R16, SRZ ;  /* 0x0000000000107805 */ /* 0x000fc4000001ff00 */
[----:B------:R-:W-:Y:S01]  /*0180*/  LOP3.LUT R24, R0, R21, RZ, 0xfc, !PT ;  /* 0x0000001500187212 */ /* 0x000fe200078efcff */
[----:B-1----:R-:W-:-:S03]  /*0190*/  IMAD.WIDE R18, R23, 0x4, R18 ;  /* 0x0000000417127825 */ /* 0x002fc600078e0212 */
[----:B------:R-:W-:Y:S01]  /*01a0*/  LEA.HI R11, R11, R24, RZ, 0x4 ;  /* 0x000000180b0b7211 */ /* 0x000fe200078f20ff */
[----:B----4-:R-:W1:Y:S01]  /*01b0*/  LDC.64 R6, c[0x0][0x238] ;  /* 0x00008e00ff067b82 */ /* 0x010e620000000a00 */
[C---:B------:R-:W-:Y:S01]  /*01c0*/  ISETP.LT.AND P1, PT, R24.reuse, 0x40, !P0 ;  /* 0x000000401800780c */ /* 0x040fe20004721270 */
[----:B------:R-:W-:Y:S01]  /*01d0*/  IMAD R24, R24, 0x4, R23 ;  /* 0x0000000418187824 */ /* 0x000fe200078e0217 */
[----:B------:R-:W-:Y:S01]  /*01e0*/  SHF.R.S32.HI R10, RZ, 0x4, R11 ;  /* 0x00000004ff0a7819 */ /* 0x000fe2000001140b */
[----:B------:R-:W4:Y:S02]  /*01f0*/  @!P0 LDG.E.EL.64 R16, desc[UR8][R18.64] ;  /* 0x0000000812108981 */ /* 0x000f24000c2e1b00 */
[----:B--2---:R-:W-:-:S04]  /*0200*/  IMAD.WIDE R12, R24, 0x4, R12 ;  /* 0x00000004180c7825 */ /* 0x004fc800078e020c */
[----:B------:R-:W-:-:S04]  /*0210*/  IMAD R11, R10, 0x4, R23 ;  /* 0x000000040a0b7824 */ /* 0x000fc800078e0217 */
[----:B-----5:R-:W-:Y:S01]  /*0220*/  IMAD.WIDE R8, R11, 0x4, R8 ;  /* 0x000000040b087825 */ /* 0x020fe200078e0208 */
[----:B------:R-:W-:-:S04]  /*0230*/  CS2R R10, SRZ ;  /* 0x00000000000a7805 */ /* 0x000fc8000001ff00 */
[----:B------:R-:W2:Y:S04]  /*0240*/  @P1 LDG.E.EL.64 R14, desc[UR8][R8.64] ;  /* 0x00000008080e1981 */ /* 0x000ea8000c2e1b00 */
[----:B------:R-:W2:Y:S01]  /*0250*/  @P1 LDG.E.EL.64 R10, desc[UR8][R12.64] ;  /* 0x000000080c0a1981 */ /* 0x000ea2000c2e1b00 */
[C---:B-1----:R-:W-:Y:S01]  /*0260*/  IMAD.WIDE R28, R23.reuse, 0x4, R6 ;  /* 0x00000004171c7825 */ /* 0x042fe200078e0206 */
[----:B------:R-:W-:Y:S02]  /*0270*/  CS2R R6, SRZ ;  /* 0x0000000000067805 */ /* 0x000fe4000001ff00 */
[----:B------:R-:W-:Y:S01]  /*0280*/  CS2R R26, SRZ ;  /* 0x00000000001a7805 */ /* 0x000fe2000001ff00 */
[----:B---3--:R-:W-:-:S05]  /*0290*/  IMAD.WIDE R4, R23, 0x4, R4 ;  /* 0x0000000417047825 */ /* 0x008fca00078e0204 */
[----:B------:R-:W3:Y:S04]  /*02a0*/  @!P0 LDG.E.EL.64 R26, desc[UR8][R28.64] ;  /* 0x000000081c1a8981 */ /* 0x000ee8000c2e1b00 */
[----:B------:R1:W3:Y:S01]  /*02b0*/  @!P0 LDG.E.EL.64 R6, desc[UR8][R4.64] ;  /* 0x0000000804068981 */ /* 0x0002e2000c2e1b00 */
[----:B------:R-:W5:Y:S01]  /*02c0*/  S2UR UR6, SR_CgaCtaId ;  /* 0x00000000000679c3 */ /* 0x000f620000008800 */
[----:B-1----:R-:W-:Y:S01]  /*02d0*/  IMAD.MOV.U32 R4, RZ, RZ, 0x3e800000 ;  /* 0x3e800000ff047424 */ /* 0x002fe200078e00ff */
[----:B------:R-:W-:Y:S02]  /*02e0*/  UMOV UR5, 0x400 ;  /* 0x0000040000057882 */ /* 0x000fe40000000000 */
[----:B0----5:R-:W-:Y:S01]  /*02f0*/  UPRMT UR5, UR6, 0x654, UR5 ;  /* 0x0000065406057896 */ /* 0x021fe20008000005 */
[----:B------:R-:W-:Y:S01]  /*0300*/  FADD R2, R2, 9.9999997473787516356e-06 ;  /* 0x3727c5ac02027421 */ /* 0x000fe20000000000 */
[----:B------:R-:W-:-:S03]  /*0310*/  FADD R3, R3, 9.9999997473787516356e-06 ;  /* 0x3727c5ac03037421 */ /* 0x000fc60000000000 */
[----:B------:R-:W0:Y:S08]  /*0320*/  MUFU.SQRT R8, R2 ;  /* 0x0000000200087308 */ /* 0x000e300000002000 */
[----:B------:R-:W1:Y:S01]  /*0330*/  MUFU.SQRT R9, R3 ;  /* 0x0000000300097308 */ /* 0x000e620000002000 */
[C---:B0-----:R-:W-:Y:S02]  /*0340*/  FSETP.GT.AND P0, PT, R8.reuse, 8.50705917302346158658e+37, PT ;  /* 0x7e8000000800780b */ /* 0x041fe40003f04000 */
[----:B------:R-:W-:-:S02]  /*0350*/  FSETP.GEU.AND P3, PT, R8, 1.175494350822287508e-38, PT ;  /* 0x008000000800780b */ /* 0x000fc40003f6e000 */
[C---:B-1----:R-:W-:Y:S02]  /*0360*/  FSETP.GT.AND P2, PT, R9.reuse, 8.50705917302346158658e+37, PT ;  /* 0x7e8000000900780b */ /* 0x042fe40003f44000 */
[----:B------:R-:W-:-:S07]  /*0370*/  FSETP.GEU.AND P4, PT, R9, 1.175494350822287508e-38, PT ;  /* 0x008000000900780b */ /* 0x000fce0003f8e000 */
[----:B------:R-:W-:-:S04]  /*0380*/  @P0 FMUL R8, R8, 0.25 ;  /* 0x3e80000008080820 */ /* 0x000fc80000400000 */
[----:B------:R-:W-:Y:S01]  /*0390*/  @!P3 FMUL R8, R8, 16777216 ;  /* 0x4b8000000808b820 */ /* 0x000fe20000400000 */
[----:B------:R-:W-:-:S04]  /*03a0*/  @P2 FMUL R9, R9, 0.25 ;  /* 0x3e80000009092820 */ /* 0x000fc80000400000 */
[----:B------:R-:W-:Y:S01]  /*03b0*/  @!P4 FMUL R9, R9, 16777216 ;  /* 0x4b8000000909c820 */ /* 0x000fe20000400000 */
[----:B------:R-:W0:Y:S01]  /*03c0*/  MUFU.RCP R8, R8 ;  /* 0x0000000800087308 */ /* 0x000e220000001000 */
[----:B------:R-:W-:Y:S01]  /*03d0*/  FSEL R5, R4, 1, P0 ;  /* 0x3f80000004057808 */ /* 0x000fe20000000000 */
[----:B--2---:R-:W-:-:S06]  /*03e0*/  FADD R3, R14, R10 ;  /* 0x0000000a0e037221 */ /* 0x004fcc0000000000 */
[----:B------:R-:W1:Y:S01]  /*03f0*/  MUFU.RCP R9, R9 ;  /* 0x0000000900097308 */ /* 0x000e620000001000 */
[----:B------:R-:W-:Y:S01]  /*0400*/  FSEL R4, R4, 1, P2 ;  /* 0x3f80000004047808 */ /* 0x000fe20001000000 */
[----:B------:R-:W-:Y:S01]  /*0410*/  @!P3 FMUL R5, R5, 16777216 ;  /* 0x4b8000000505b820 */ /* 0x000fe20000400000 */
[----:B----4-:R-:W-:Y:S01]  /*0420*/  FADD R16, R3, -R16 ;  /* 0x8000001003107221 */ /* 0x010fe20000000000 */
[----:B------:R-:W-:Y:S01]  /*0430*/  FADD R2, R15, R11 ;  /* 0x0000000b0f027221 */ /* 0x000fe20000000000 */
[----:B------:R-:W-:Y:S02]  /*0440*/  IMAD.SHL.U32 R3, R20, 0x2, RZ ;  /* 0x0000000214037824 */ /* 0x000fe400078e00ff */
[----:B------:R-:W-:Y:S01]  /*0450*/  @!P4 FMUL R4, R4, 16777216 ;  /* 0x4b8000000404c820 */ /* 0x000fe20000400000 */
[----:B0-----:R-:W-:Y:S01]  /*0460*/  FMUL R5, R8, R5 ;  /* 0x0000000508057220 */ /* 0x001fe20000400000 */
[----:B------:R-:W-:Y:S01]  /*0470*/  FADD R17, R2, -R17 ;  /* 0x8000001102117221 */ /* 0x000fe20000000000 */
[----:B------:R-:W-:-:S02]  /*0480*/  LOP3.LUT R0, R0, 0x3e, R3, 0xf8, !PT ;  /* 0x0000003e00007812 */ /* 0x000fc400078ef803 */
[----:B------:R-:W-:Y:S01]  /*0490*/  FMUL R5, R16, R5 ;  /* 0x0000000510057220 */ /* 0x000fe20000400000 */
[----:B------:R-:W0:Y:S01]  /*04a0*/  LDC.64 R2, c[0x0][0x240] ;  /* 0x00009000ff027b82 */ /* 0x000e220000000a00 */
[----:B-1----:R-:W-:Y:S02]  /*04b0*/  FMUL R4, R9, R4 ;  /* 0x0000000409047220 */ /* 0x002fe40000400000 */
[----:B---3--:R-:W-:Y:S02]  /*04c0*/  FFMA R6, R5, R6, R26 ;  /* 0x0000000605067223 */ /* 0x008fe4000000001a */
[----:B------:R-:W-:-:S04]  /*04d0*/  FMUL R4, R17, R4 ;  /* 0x0000000411047220 */ /* 0x000fc80000400000 */
[----:B------:R-:W-:Y:S01]  /*04e0*/  FFMA R7, R4, R7, R27 ;  /* 0x0000000704077223 */ /* 0x000fe2000000001b */
[----:B------:R-:W-:Y:S01]  /*04f0*/  FSETP.GT.AND P2, PT, R6, RZ, PT ;  /* 0x000000ff0600720b */ /* 0x000fe20003f44000 */
[----:B------:R-:W-:-:S03]  /*0500*/  IMAD.SHL.U32 R8, R22, 0x80, RZ ;  /* 0x0000008016087824 */ /* 0x000fc600078e00ff */
[----:B------:R-:W-:Y:S02]  /*0510*/  FSETP.GT.AND P3, PT, R7, RZ, PT ;  /* 0x000000ff0700720b */ /* 0x000fe40003f64000 */
[----:B------:R-:W-:Y:S02]  /*0520*/  SHF.R.U32.HI R5, RZ, 0x5, R20 ;  /* 0x00000005ff057819 */ /* 0x000fe40000011614 */
[----:B------:R-:W-:Y:S02]  /*0530*/  LEA R22, R22, UR5, 0x4 ;  /* 0x0000000516167c11 */ /* 0x000fe4000f8e20ff */
[C---:B------:R-:W-:Y:S02]  /*0540*/  LOP3.LUT R21, R8.reuse, R21, RZ, 0xfc, !PT ;  /* 0x0000001508157212 */ /* 0x040fe400078efcff */
[----:B------:R-:W-:Y:S01]  /*0550*/  LEA.HI R8, R8, UR5, RZ, 0x1d ;  /* 0x0000000508087c11 */ /* 0x000fe2000f8fe8ff */
[----:B------:R-:W-:Y:S01]  /*0560*/  @!P2 FMUL R6, R6, 0.0099999997764825820923 ;  /* 0x3c23d70a0606a820 */ /* 0x000fe20000400000 */
[----:B------:R-:W-:Y:S01]  /*0570*/  SGXT.U32 R4, R5, 0x2 ;  /* 0x000000020504781a */ /* 0x000fe20000000000 */
[----:B------:R-:W-:-:S02]  /*0580*/  IMAD R5, R21, 0x4, R22 ;  /* 0x0000000415057824 */ /* 0x000fc400078e0216 */
[----:B------:R-:W-:Y:S02]  /*0590*/  IMAD R8, R21, 0x4, R8 ;  /* 0x0000000415087824 */ /* 0x000fe400078e0208 */
[----:B------:R-:W-:Y:S01]  /*05a0*/  @!P3 FMUL R7, R7, 0.0099999997764825820923 ;  /* 0x3c23d70a0707b820 */ /* 0x000fe20000400000 */
[----:B0-----:R-:W-:Y:S01]  /*05b0*/  IMAD.WIDE R2, R24, 0x4, R2 ;  /* 0x0000000418027825 */ /* 0x001fe200078e0202 */
[----:B------:R0:W-:Y:S04]  /*05c0*/  STS [R5], R6 ;  /* 0x0000000605007388 */ /* 0x0001e80000000800 */
[----:B------:R0:W-:Y:S04]  /*05d0*/  STS [R8+0x108], R7 ;  /* 0x0001080708007388 */ /* 0x0001e80000000800 */
[----:B------:R0:W-:Y:S01]  /*05e0*/  @P1 STG.E.64 desc[UR8][R2.64], R16 ;  /* 0x0000001002001986 */ /* 0x0001e2000c101b08 */
[----:B------:R-:W-:Y:S01]  /*05f0*/  LOP3.LUT R4, R4, UR4, RZ, 0xfc, !PT ;  /* 0x0000000404047c12 */ /* 0x000fe2000f8efcff */
[----:B------:R-:W-:Y:S03]  /*0600*/  BAR.SYNC.DEFER_BLOCKING 0x0 ;  /* 0x0000000000007b1d */ /* 0x000fe60000010000 */
[----:B------:R-:W-:-:S02]  /*0610*/  ISETP.GE.AND P0, PT, R4, 0x4, PT ;  /* 0x000000040400780c */ /* 0x000fc40003f06270 */
[----:B------:R-:W-:Y:S02]  /*0620*/  SHF.R.U32.HI R9, RZ, 0x2, R20 ;  /* 0x00000002ff097819 */ /* 0x000fe40000011614 */
[----:B------:R-:W-:Y:S01]  /*0630*/  ISETP.LT.AND P0, PT, R0, 0x40, !P0 ;  /* 0x000000400000780c */ /* 0x000fe20004701270 */
[----:B------:R-:W-:Y:S01]  /*0640*/  IMAD.SHL.U32 R20, R20, 0x8, RZ ;  /* 0x0000000814147824 */ /* 0x000fe200078e00ff */
[----:B------:R-:W-:-:S04]  /*0650*/  LOP3.LUT R9, R9, 0x18, RZ, 0xc0, !PT ;  /* 0x0000001809097812 */ /* 0x000fc800078ec0ff */
[----:B------:R-:W-:-:S04]  /*0660*/  LOP3.LUT R20, R20, 0x3f8, RZ, 0xc0, !PT ;  /* 0x000003f814147812 */ /* 0x000fc800078ec0ff */
[----:B------:R-:W-:-:S03]  /*0670*/  IADD3 R9, R20, UR5, R9 ;  /* 0x0000000514097c10 */ /* 0x000fc6000fffe009 */
[----:B0-----:R-:W-:Y:S05]  /*0680*/  @!P0 EXIT ;  /* 0x000000000000894d */ /* 0x001fea0003800000 */
[----:B------:R-:W0:Y:S01]  /*0690*/  LDS.64 R8, [R9] ;  /* 0x0000000009087984 */ /* 0x000e220000000a00 */
[----:B------:R-:W-:Y:S01]  /*06a0*/  SHF.R.S32.HI R5, RZ, 0x1f, R0 ;  /* 0x0000001fff057819 */ /* 0x000fe20000011400 */
[----:B------:R-:W1:Y:S03]  /*06b0*/  LDC.64 R2, c[0x0][0x248] ;  /* 0x00009200ff027b82 */ /* 0x000e660000000a00 */
[----:B------:R-:W-:-:S04]  /*06c0*/  LEA.HI R5, R5, R0, RZ, 0x4 ;  /* 0x0000000005057211 */ /* 0x000fc800078f20ff */
[C---:B------:R-:W-:Y:S01]  /*06d0*/  LOP3.LUT R7, R5.reuse, 0xfffffff0, RZ, 0xc0, !PT ;  /* 0xfffffff005077812 */ /* 0x040fe200078ec0ff */
[----:B------:R-:W-:-:S04]  /*06e0*/  IMAD.SHL.U32 R5, R5, 0x4, RZ ;  /* 0x0000000405057824 */ /* 0x000fc800078e00ff */
[----:B------:R-:W-:Y:S01]  /*06f0*/  IMAD.IADD R7, R0, 0x1, -R7 ;  /* 0x0000000100077824 */ /* 0x000fe200078e0a07 */
[----:B------:R-:W-:-:S03]  /*0700*/  LOP3.LUT R0, R5, 0xffffffc0, RZ, 0xc0, !PT ;  /* 0xffffffc005007812 */ /* 0x000fc600078ec0ff */
[----:B------:R-:W-:-:S04]  /*0710*/  IMAD R7, R4, 0x10, R7 ;  /* 0x0000001004077824 */ /* 0x000fc800078e0207 */
[----:B------:R-:W-:-:S04]  /*0720*/  IMAD.IADD R7, R7, 0x1, R0 ;  /* 0x0000000107077824 */ /* 0x000fc800078e0200 */
[----:B-1----:R-:W-:-:S05]  /*0730*/  IMAD.WIDE R2, R7, 0x4, R2 ;  /* 0x0000000407027825 */ /* 0x002fca00078e0202 */
[----:B0-----:R-:W-:Y:S01]  /*0740*/  STG.E.64 desc[UR8][R2.64], R8 ;  /* 0x0000000802007986 */ /* 0x001fe2000c101b08 */
[----:B------:R-:W-:Y:S05]  /*0750*/  EXIT ;  /* 0x000000000000794d */ /* 0x000fea0003800000 */
.L_x_0:
[----:B------:R-:W-:-:S00]  /*0760*/  BRA `(.L_x_0) ;  /* 0xfffffffc00fc7947 */ /* 0x000fc0000383ffff */
[----:B------:R-:W-:-:S00]  /*0770*/  NOP ;  /* 0x0000000000007918 */ /* 0x000fc00000000000 */
        /* <DEDUP_REMOVED lines=8> */
.L_x_1:


//--------------------- .nv.global.init           --------------------------
	.section	.nv.global.init,"aw",@progbits
.nv.global.init:
	.type		_$_str,@object
	.size		_$_str,(_$_str_$_2 - _$_str)
_$_str:
        /*0000*/ 	.byte	0x5f, 0x5f, 0x43, 0x55, 0x44, 0x41, 0x5f, 0x46, 0x54, 0x5a, 0x00
	.type		_$_str_$_2,@object
	.size		_$_str_$_2,(.L_1 - _$_str_$_2)
_$_str_$_2:
        /*000b*/ 	.byte	0x5f, 0x5f, 0x43, 0x55, 0x44, 0x41, 0x5f, 0x50, 0x52, 0x45, 0x43, 0x5f, 0x53, 0x51, 0x52, 0x54
        /*001b*/ 	.byte	0x00
.L_1:


//--------------------- .nv.shared.triton_poi_fused__native_batch_norm_legit_no_training_add_leaky_relu_native_batch_norm_backward_repeat_4 --------------------------
	.section	.nv.shared.triton_poi_fused__native_batch_norm_legit_no_training_add_leaky_relu_native_batch_norm_backward_repeat_4,"aw",@nobits
	.sectionflags	@""
	.align	16
	.zero		1024


//--------------------- .nv.constant0.triton_poi_fused__native_batch_norm_legit_no_training_add_leaky_relu_native_batch_norm_backward_repeat_4 --------------------------
	.section	.nv.constant0.triton_poi_fused__native_batch_norm_legit_no_training_add_leaky_relu_native_batch_norm_backward_repeat_4,"a",@progbits
	.sectionflags	@""
	.align	4
.nv.constant0.triton_poi_fused__native_batch_norm_legit_no_training_add_leaky_relu_native_batch_norm_backward_repeat_4:
	.zero		600
